//
// Generated by NVIDIA NVVM Compiler
//
// Compiler Build ID: CL-36424714
// Cuda compilation tools, release 13.0, V13.0.88
// Based on NVVM 20.0.0
//

.version 9.0
.target sm_100
.address_size 64

	// .globl	_Z9matVecMulPKfS0_Pfi
// _ZZ10dotProductPKfS0_PfiE5cache has been demoted

.visible .entry _Z9matVecMulPKfS0_Pfi(
	.param .u64 .ptr .align 1 _Z9matVecMulPKfS0_Pfi_param_0,
	.param .u64 .ptr .align 1 _Z9matVecMulPKfS0_Pfi_param_1,
	.param .u64 .ptr .align 1 _Z9matVecMulPKfS0_Pfi_param_2,
	.param .u32 _Z9matVecMulPKfS0_Pfi_param_3
)
{
	.reg .pred 	%p<11>;
	.reg .b32 	%r<37>;
	.reg .b32 	%f<112>;
	.reg .b64 	%rd<31>;

	ld.param.u64 	%rd11, [_Z9matVecMulPKfS0_Pfi_param_0];
	ld.param.u64 	%rd12, [_Z9matVecMulPKfS0_Pfi_param_1];
	ld.param.u64 	%rd10, [_Z9matVecMulPKfS0_Pfi_param_2];
	ld.param.u32 	%r23, [_Z9matVecMulPKfS0_Pfi_param_3];
	cvta.to.global.u64 	%rd1, %rd12;
	cvta.to.global.u64 	%rd2, %rd11;
	mov.u32 	%r24, %ctaid.x;
	mov.u32 	%r25, %ntid.x;
	mov.u32 	%r26, %tid.x;
	mad.lo.s32 	%r1, %r24, %r25, %r26;
	setp.ge.s32 	%p1, %r1, %r23;
	@%p1 bra 	$L__BB0_15;
	setp.lt.s32 	%p2, %r23, 1;
	mov.f32 	%f111, 0f00000000;
	@%p2 bra 	$L__BB0_14;
	mul.lo.s32 	%r2, %r23, %r1;
	and.b32  	%r3, %r23, 15;
	setp.lt.u32 	%p3, %r23, 16;
	mov.f32 	%f111, 0f00000000;
	mov.b32 	%r33, 0;
	@%p3 bra 	$L__BB0_5;
	and.b32  	%r33, %r23, 2147483632;
	neg.s32 	%r31, %r33;
	add.s64 	%rd3, %rd2, 32;
	add.s64 	%rd29, %rd1, 32;
	mov.f32 	%f111, 0f00000000;
	mov.u32 	%r30, %r2;
$L__BB0_4:
	.pragma "nounroll";
	mul.wide.s32 	%rd13, %r30, 4;
	add.s64 	%rd14, %rd3, %rd13;
	ld.global.f32 	%f18, [%rd14+-32];
	ld.global.f32 	%f19, [%rd29+-32];
	fma.rn.f32 	%f20, %f18, %f19, %f111;
	ld.global.f32 	%f21, [%rd14+-28];
	ld.global.f32 	%f22, [%rd29+-28];
	fma.rn.f32 	%f23, %f21, %f22, %f20;
	ld.global.f32 	%f24, [%rd14+-24];
	ld.global.f32 	%f25, [%rd29+-24];
	fma.rn.f32 	%f26, %f24, %f25, %f23;
	ld.global.f32 	%f27, [%rd14+-20];
	ld.global.f32 	%f28, [%rd29+-20];
	fma.rn.f32 	%f29, %f27, %f28, %f26;
	ld.global.f32 	%f30, [%rd14+-16];
	ld.global.f32 	%f31, [%rd29+-16];
	fma.rn.f32 	%f32, %f30, %f31, %f29;
	ld.global.f32 	%f33, [%rd14+-12];
	ld.global.f32 	%f34, [%rd29+-12];
	fma.rn.f32 	%f35, %f33, %f34, %f32;
	ld.global.f32 	%f36, [%rd14+-8];
	ld.global.f32 	%f37, [%rd29+-8];
	fma.rn.f32 	%f38, %f36, %f37, %f35;
	ld.global.f32 	%f39, [%rd14+-4];
	ld.global.f32 	%f40, [%rd29+-4];
	fma.rn.f32 	%f41, %f39, %f40, %f38;
	ld.global.f32 	%f42, [%rd14];
	ld.global.f32 	%f43, [%rd29];
	fma.rn.f32 	%f44, %f42, %f43, %f41;
	ld.global.f32 	%f45, [%rd14+4];
	ld.global.f32 	%f46, [%rd29+4];
	fma.rn.f32 	%f47, %f45, %f46, %f44;
	ld.global.f32 	%f48, [%rd14+8];
	ld.global.f32 	%f49, [%rd29+8];
	fma.rn.f32 	%f50, %f48, %f49, %f47;
	ld.global.f32 	%f51, [%rd14+12];
	ld.global.f32 	%f52, [%rd29+12];
	fma.rn.f32 	%f53, %f51, %f52, %f50;
	ld.global.f32 	%f54, [%rd14+16];
	ld.global.f32 	%f55, [%rd29+16];
	fma.rn.f32 	%f56, %f54, %f55, %f53;
	ld.global.f32 	%f57, [%rd14+20];
	ld.global.f32 	%f58, [%rd29+20];
	fma.rn.f32 	%f59, %f57, %f58, %f56;
	ld.global.f32 	%f60, [%rd14+24];
	ld.global.f32 	%f61, [%rd29+24];
	fma.rn.f32 	%f62, %f60, %f61, %f59;
	ld.global.f32 	%f63, [%rd14+28];
	ld.global.f32 	%f64, [%rd29+28];
	fma.rn.f32 	%f111, %f63, %f64, %f62;
	add.s32 	%r31, %r31, 16;
	add.s32 	%r30, %r30, 16;
	add.s64 	%rd29, %rd29, 64;
	setp.ne.s32 	%p4, %r31, 0;
	@%p4 bra 	$L__BB0_4;
$L__BB0_5:
	setp.eq.s32 	%p5, %r3, 0;
	@%p5 bra 	$L__BB0_14;
	and.b32  	%r11, %r23, 7;
	setp.lt.u32 	%p6, %r3, 8;
	@%p6 bra 	$L__BB0_8;
	add.s32 	%r28, %r33, %r2;
	mul.wide.s32 	%rd15, %r28, 4;
	add.s64 	%rd16, %rd2, %rd15;
	ld.global.f32 	%f66, [%rd16];
	mul.wide.u32 	%rd17, %r33, 4;
	add.s64 	%rd18, %rd1, %rd17;
	ld.global.f32 	%f67, [%rd18];
	fma.rn.f32 	%f68, %f66, %f67, %f111;
	ld.global.f32 	%f69, [%rd16+4];
	ld.global.f32 	%f70, [%rd18+4];
	fma.rn.f32 	%f71, %f69, %f70, %f68;
	ld.global.f32 	%f72, [%rd16+8];
	ld.global.f32 	%f73, [%rd18+8];
	fma.rn.f32 	%f74, %f72, %f73, %f71;
	ld.global.f32 	%f75, [%rd16+12];
	ld.global.f32 	%f76, [%rd18+12];
	fma.rn.f32 	%f77, %f75, %f76, %f74;
	ld.global.f32 	%f78, [%rd16+16];
	ld.global.f32 	%f79, [%rd18+16];
	fma.rn.f32 	%f80, %f78, %f79, %f77;
	ld.global.f32 	%f81, [%rd16+20];
	ld.global.f32 	%f82, [%rd18+20];
	fma.rn.f32 	%f83, %f81, %f82, %f80;
	ld.global.f32 	%f84, [%rd16+24];
	ld.global.f32 	%f85, [%rd18+24];
	fma.rn.f32 	%f86, %f84, %f85, %f83;
	ld.global.f32 	%f87, [%rd16+28];
	ld.global.f32 	%f88, [%rd18+28];
	fma.rn.f32 	%f111, %f87, %f88, %f86;
	add.s32 	%r33, %r33, 8;
$L__BB0_8:
	setp.eq.s32 	%p7, %r11, 0;
	@%p7 bra 	$L__BB0_14;
	and.b32  	%r14, %r23, 3;
	setp.lt.u32 	%p8, %r11, 4;
	@%p8 bra 	$L__BB0_11;
	add.s32 	%r29, %r33, %r2;
	mul.wide.s32 	%rd19, %r29, 4;
	add.s64 	%rd20, %rd2, %rd19;
	ld.global.f32 	%f90, [%rd20];
	mul.wide.u32 	%rd21, %r33, 4;
	add.s64 	%rd22, %rd1, %rd21;
	ld.global.f32 	%f91, [%rd22];
	fma.rn.f32 	%f92, %f90, %f91, %f111;
	ld.global.f32 	%f93, [%rd20+4];
	ld.global.f32 	%f94, [%rd22+4];
	fma.rn.f32 	%f95, %f93, %f94, %f92;
	ld.global.f32 	%f96, [%rd20+8];
	ld.global.f32 	%f97, [%rd22+8];
	fma.rn.f32 	%f98, %f96, %f97, %f95;
	ld.global.f32 	%f99, [%rd20+12];
	ld.global.f32 	%f100, [%rd22+12];
	fma.rn.f32 	%f111, %f99, %f100, %f98;
	add.s32 	%r33, %r33, 4;
$L__BB0_11:
	setp.eq.s32 	%p9, %r14, 0;
	@%p9 bra 	$L__BB0_14;
	mul.wide.u32 	%rd23, %r33, 4;
	add.s64 	%rd30, %rd1, %rd23;
	add.s32 	%r36, %r33, %r2;
	neg.s32 	%r35, %r14;
$L__BB0_13:
	.pragma "nounroll";
	mul.wide.s32 	%rd24, %r36, 4;
	add.s64 	%rd25, %rd2, %rd24;
	ld.global.f32 	%f101, [%rd25];
	ld.global.f32 	%f102, [%rd30];
	fma.rn.f32 	%f111, %f101, %f102, %f111;
	add.s64 	%rd30, %rd30, 4;
	add.s32 	%r36, %r36, 1;
	add.s32 	%r35, %r35, 1;
	setp.ne.s32 	%p10, %r35, 0;
	@%p10 bra 	$L__BB0_13;
$L__BB0_14:
	cvta.to.global.u64 	%rd26, %rd10;
	mul.wide.s32 	%rd27, %r1, 4;
	add.s64 	%rd28, %rd26, %rd27;
	st.global.f32 	[%rd28], %f111;
$L__BB0_15:
	ret;

}
	// .globl	_Z6vecAddPfPKffi
.visible .entry _Z6vecAddPfPKffi(
	.param .u64 .ptr .align 1 _Z6vecAddPfPKffi_param_0,
	.param .u64 .ptr .align 1 _Z6vecAddPfPKffi_param_1,
	.param .f32 _Z6vecAddPfPKffi_param_2,
	.param .u32 _Z6vecAddPfPKffi_param_3
)
{
	.reg .pred 	%p<2>;
	.reg .b32 	%r<6>;
	.reg .b32 	%f<5>;
	.reg .b64 	%rd<8>;

	ld.param.u64 	%rd1, [_Z6vecAddPfPKffi_param_0];
	ld.param.u64 	%rd2, [_Z6vecAddPfPKffi_param_1];
	ld.param.f32 	%f1, [_Z6vecAddPfPKffi_param_2];
	ld.param.u32 	%r2, [_Z6vecAddPfPKffi_param_3];
	mov.u32 	%r3, %ctaid.x;
	mov.u32 	%r4, %ntid.x;
	mov.u32 	%r5, %tid.x;
	mad.lo.s32 	%r1, %r3, %r4, %r5;
	setp.ge.s32 	%p1, %r1, %r2;
	@%p1 bra 	$L__BB1_2;
	cvta.to.global.u64 	%rd3, %rd2;
	cvta.to.global.u64 	%rd4, %rd1;
	mul.wide.s32 	%rd5, %r1, 4;
	add.s64 	%rd6, %rd3, %rd5;
	ld.global.f32 	%f2, [%rd6];
	add.s64 	%rd7, %rd4, %rd5;
	ld.global.f32 	%f3, [%rd7];
	fma.rn.f32 	%f4, %f1, %f2, %f3;
	st.global.f32 	[%rd7], %f4;
$L__BB1_2:
	ret;

}
	// .globl	_Z6vecSubPfPKffi
.visible .entry _Z6vecSubPfPKffi(
	.param .u64 .ptr .align 1 _Z6vecSubPfPKffi_param_0,
	.param .u64 .ptr .align 1 _Z6vecSubPfPKffi_param_1,
	.param .f32 _Z6vecSubPfPKffi_param_2,
	.param .u32 _Z6vecSubPfPKffi_param_3
)
{
	.reg .pred 	%p<2>;
	.reg .b32 	%r<6>;
	.reg .b32 	%f<6>;
	.reg .b64 	%rd<8>;

	ld.param.u64 	%rd1, [_Z6vecSubPfPKffi_param_0];
	ld.param.u64 	%rd2, [_Z6vecSubPfPKffi_param_1];
	ld.param.f32 	%f1, [_Z6vecSubPfPKffi_param_2];
	ld.param.u32 	%r2, [_Z6vecSubPfPKffi_param_3];
	mov.u32 	%r3, %ctaid.x;
	mov.u32 	%r4, %ntid.x;
	mov.u32 	%r5, %tid.x;
	mad.lo.s32 	%r1, %r3, %r4, %r5;
	setp.ge.s32 	%p1, %r1, %r2;
	@%p1 bra 	$L__BB2_2;
	cvta.to.global.u64 	%rd3, %rd2;
	cvta.to.global.u64 	%rd4, %rd1;
	mul.wide.s32 	%rd5, %r1, 4;
	add.s64 	%rd6, %rd3, %rd5;
	ld.global.f32 	%f2, [%rd6];
	mul.f32 	%f3, %f1, %f2;
	add.s64 	%rd7, %rd4, %rd5;
	ld.global.f32 	%f4, [%rd7];
	sub.f32 	%f5, %f4, %f3;
	st.global.f32 	[%rd7], %f5;
$L__BB2_2:
	ret;

}
	// .globl	_Z8vecScalePffi
.visible .entry _Z8vecScalePffi(
	.param .u64 .ptr .align 1 _Z8vecScalePffi_param_0,
	.param .f32 _Z8vecScalePffi_param_1,
	.param .u32 _Z8vecScalePffi_param_2
)
{
	.reg .pred 	%p<2>;
	.reg .b32 	%r<6>;
	.reg .b32 	%f<4>;
	.reg .b64 	%rd<5>;

	ld.param.u64 	%rd1, [_Z8vecScalePffi_param_0];
	ld.param.f32 	%f1, [_Z8vecScalePffi_param_1];
	ld.param.u32 	%r2, [_Z8vecScalePffi_param_2];
	mov.u32 	%r3, %ctaid.x;
	mov.u32 	%r4, %ntid.x;
	mov.u32 	%r5, %tid.x;
	mad.lo.s32 	%r1, %r3, %r4, %r5;
	setp.ge.s32 	%p1, %r1, %r2;
	@%p1 bra 	$L__BB3_2;
	cvta.to.global.u64 	%rd2, %rd1;
	mul.wide.s32 	%rd3, %r1, 4;
	add.s64 	%rd4, %rd2, %rd3;
	ld.global.f32 	%f2, [%rd4];
	mul.f32 	%f3, %f1, %f2;
	st.global.f32 	[%rd4], %f3;
$L__BB3_2:
	ret;

}
	// .globl	_Z10dotProductPKfS0_Pfi
.visible .entry _Z10dotProductPKfS0_Pfi(
	.param .u64 .ptr .align 1 _Z10dotProductPKfS0_Pfi_param_0,
	.param .u64 .ptr .align 1 _Z10dotProductPKfS0_Pfi_param_1,
	.param .u64 .ptr .align 1 _Z10dotProductPKfS0_Pfi_param_2,
	.param .u32 _Z10dotProductPKfS0_Pfi_param_3
)
{
	.reg .pred 	%p<7>;
	.reg .b32 	%r<19>;
	.reg .b32 	%f<15>;
	.reg .b64 	%rd<10>;
	// demoted variable
	.shared .align 4 .b8 _ZZ10dotProductPKfS0_PfiE5cache[1024];
	ld.param.u64 	%rd3, [_Z10dotProductPKfS0_Pfi_param_0];
	ld.param.u64 	%rd4, [_Z10dotProductPKfS0_Pfi_param_1];
	ld.param.u64 	%rd5, [_Z10dotProductPKfS0_Pfi_param_2];
	ld.param.u32 	%r10, [_Z10dotProductPKfS0_Pfi_param_3];
	mov.u32 	%r1, %tid.x;
	mov.u32 	%r11, %ctaid.x;
	mov.u32 	%r18, %ntid.x;
	mad.lo.s32 	%r17, %r11, %r18, %r1;
	setp.ge.s32 	%p1, %r17, %r10;
	mov.f32 	%f14, 0f00000000;
	@%p1 bra 	$L__BB4_3;
	mov.u32 	%r12, %nctaid.x;
	mul.lo.s32 	%r4, %r18, %r12;
	cvta.to.global.u64 	%rd1, %rd3;
	cvta.to.global.u64 	%rd2, %rd4;
	mov.f32 	%f14, 0f00000000;
$L__BB4_2:
	mul.wide.s32 	%rd6, %r17, 4;
	add.s64 	%rd7, %rd1, %rd6;
	ld.global.f32 	%f6, [%rd7];
	add.s64 	%rd8, %rd2, %rd6;
	ld.global.f32 	%f7, [%rd8];
	fma.rn.f32 	%f14, %f6, %f7, %f14;
	add.s32 	%r17, %r17, %r4;
	setp.lt.s32 	%p2, %r17, %r10;
	@%p2 bra 	$L__BB4_2;
$L__BB4_3:
	shl.b32 	%r13, %r1, 2;
	mov.u32 	%r14, _ZZ10dotProductPKfS0_PfiE5cache;
	add.s32 	%r7, %r14, %r13;
	st.shared.f32 	[%r7], %f14;
	bar.sync 	0;
	setp.lt.u32 	%p3, %r18, 2;
	@%p3 bra 	$L__BB4_7;
$L__BB4_4:
	shr.u32 	%r9, %r18, 1;
	setp.ge.u32 	%p4, %r1, %r9;
	@%p4 bra 	$L__BB4_6;
	shl.b32 	%r15, %r9, 2;
	add.s32 	%r16, %r7, %r15;
	ld.shared.f32 	%f8, [%r16];
	ld.shared.f32 	%f9, [%r7];
	add.f32 	%f10, %f8, %f9;
	st.shared.f32 	[%r7], %f10;
$L__BB4_6:
	bar.sync 	0;
	setp.gt.u32 	%p5, %r18, 3;
	mov.u32 	%r18, %r9;
	@%p5 bra 	$L__BB4_4;
$L__BB4_7:
	setp.ne.s32 	%p6, %r1, 0;
	@%p6 bra 	$L__BB4_9;
	ld.shared.f32 	%f11, [_ZZ10dotProductPKfS0_PfiE5cache];
	cvta.to.global.u64 	%rd9, %rd5;
	atom.global.add.f32 	%f12, [%rd9], %f11;
$L__BB4_9:
	ret;

}


// ===== COMPILED SASS (sm_100) =====

	.target	sm_100

	.elftype	@"ET_EXEC"


//--------------------- .note.nv.tkinfo           --------------------------
	.section	.note.nv.tkinfo,"",@"SHT_NOTE"
	.sectionflags	@"SHF_NOTE_NV_TKINFO"
	.tkinfo
        /*0018*/ 	.word	0x00000002
        /*0030*/ 	.string	""
        /*0030*/ 	.string	"ptxas"
        /*0030*/ 	.string	"Cuda compilation tools, release 13.0, V13.0.88"
        /*0030*/ 	.string	"Build cuda_13.0.r13.0/compiler.36424714_0"
        /*0030*/ 	.string	"-arch sm_100 -m 64 "



//--------------------- .note.nv.cuinfo           --------------------------
	.section	.note.nv.cuinfo,"",@"SHT_NOTE"
	.sectionflags	@"SHF_NOTE_NV_CUINFO"
        /*0018*/ 	.short	0x0002
        /*001a*/ 	.short	0x0064
        /*001c*/ 	.short	0x0082
	.zero		2


//--------------------- .nv.info                  --------------------------
	.section	.nv.info,"",@"SHT_CUDA_INFO"
	.align	4


	//----- nvinfo : EIATTR_REGCOUNT
	.align		4
        /*0000*/ 	.byte	0x04, 0x2f
        /*0002*/ 	.short	(.L_1 - .L_0)
	.align		4
.L_0:
        /*0004*/ 	.word	index@(_Z9matVecMulPKfS0_Pfi)
        /*0008*/ 	.word	0x0000001e


	//----- nvinfo : EIATTR_FRAME_SIZE
	.align		4
.L_1:
        /*000c*/ 	.byte	0x04, 0x11
        /*000e*/ 	.short	(.L_3 - .L_2)
	.align		4
.L_2:
        /*0010*/ 	.word	index@(_Z9matVecMulPKfS0_Pfi)
        /*0014*/ 	.word	0x00000000


	//----- nvinfo : EIATTR_REGCOUNT
	.align		4
.L_3:
        /*0018*/ 	.byte	0x04, 0x2f
        /*001a*/ 	.short	(.L_5 - .L_4)
	.align		4
.L_4:
        /*001c*/ 	.word	index@(_Z6vecAddPfPKffi)
        /*0020*/ 	.word	0x0000000a


	//----- nvinfo : EIATTR_FRAME_SIZE
	.align		4
.L_5:
        /*0024*/ 	.byte	0x04, 0x11
        /*0026*/ 	.short	(.L_7 - .L_6)
	.align		4
.L_6:
        /*0028*/ 	.word	index@(_Z6vecAddPfPKffi)
        /*002c*/ 	.word	0x00000000


	//----- nvinfo : EIATTR_REGCOUNT
	.align		4
.L_7:
        /*0030*/ 	.byte	0x04, 0x2f
        /*0032*/ 	.short	(.L_9 - .L_8)
	.align		4
.L_8:
        /*0034*/ 	.word	index@(_Z6vecSubPfPKffi)
        /*0038*/ 	.word	0x0000000a


	//----- nvinfo : EIATTR_FRAME_SIZE
	.align		4
.L_9:
        /*003c*/ 	.byte	0x04, 0x11
        /*003e*/ 	.short	(.L_11 - .L_10)
	.align		4
.L_10:
        /*0040*/ 	.word	index@(_Z6vecSubPfPKffi)
        /*0044*/ 	.word	0x00000000


	//----- nvinfo : EIATTR_REGCOUNT
	.align		4
.L_11:
        /*0048*/ 	.byte	0x04, 0x2f
        /*004a*/ 	.short	(.L_13 - .L_12)
	.align		4
.L_12:
        /*004c*/ 	.word	index@(_Z8vecScalePffi)
        /*0050*/ 	.word	0x00000008


	//----- nvinfo : EIATTR_FRAME_SIZE
	.align		4
.L_13:
        /*0054*/ 	.byte	0x04, 0x11
        /*0056*/ 	.short	(.L_15 - .L_14)
	.align		4
.L_14:
        /*0058*/ 	.word	index@(_Z8vecScalePffi)
        /*005c*/ 	.word	0x00000000


	//----- nvinfo : EIATTR_REGCOUNT
	.align		4
.L_15:
        /*0060*/ 	.byte	0x04, 0x2f
        /*0062*/ 	.short	(.L_17 - .L_16)
	.align		4
.L_16:
        /*0064*/ 	.word	index@(_Z10dotProductPKfS0_Pfi)
        /*0068*/ 	.word	0x00000012


	//----- nvinfo : EIATTR_FRAME_SIZE
	.align		4
.L_17:
        /*006c*/ 	.byte	0x04, 0x11
        /*006e*/ 	.short	(.L_19 - .L_18)
	.align		4
.L_18:
        /*0070*/ 	.word	index@(_Z10dotProductPKfS0_Pfi)
        /*0074*/ 	.word	0x00000000


	//----- nvinfo : EIATTR_MIN_STACK_SIZE
	.align		4
.L_19:
        /*0078*/ 	.byte	0x04, 0x12
        /*007a*/ 	.short	(.L_21 - .L_20)
	.align		4
.L_20:
        /*007c*/ 	.word	index@(_Z10dotProductPKfS0_Pfi)
        /*0080*/ 	.word	0x00000000


	//----- nvinfo : EIATTR_MIN_STACK_SIZE
	.align		4
.L_21:
        /*0084*/ 	.byte	0x04, 0x12
        /*0086*/ 	.short	(.L_23 - .L_22)
	.align		4
.L_22:
        /*0088*/ 	.word	index@(_Z8vecScalePffi)
        /*008c*/ 	.word	0x00000000


	//----- nvinfo : EIATTR_MIN_STACK_SIZE
	.align		4
.L_23:
        /*0090*/ 	.byte	0x04, 0x12
        /*0092*/ 	.short	(.L_25 - .L_24)
	.align		4
.L_24:
        /*0094*/ 	.word	index@(_Z6vecSubPfPKffi)
        /*0098*/ 	.word	0x00000000


	//----- nvinfo : EIATTR_MIN_STACK_SIZE
	.align		4
.L_25:
        /*009c*/ 	.byte	0x04, 0x12
        /*009e*/ 	.short	(.L_27 - .L_26)
	.align		4
.L_26:
        /*00a0*/ 	.word	index@(_Z6vecAddPfPKffi)
        /*00a4*/ 	.word	0x00000000


	//----- nvinfo : EIATTR_MIN_STACK_SIZE
	.align		4
.L_27:
        /*00a8*/ 	.byte	0x04, 0x12
        /*00aa*/ 	.short	(.L_29 - .L_28)
	.align		4
.L_28:
        /*00ac*/ 	.word	index@(_Z9matVecMulPKfS0_Pfi)
        /*00b0*/ 	.word	0x00000000
.L_29:


//--------------------- .nv.compat                --------------------------
	.section	.nv.compat,"",@"SHT_CUDA_COMPAT_INFO"
	.align	4
        /*0000*/ 	.byte	0x02, 0x09, 0x00, 0x00, 0x02, 0x02, 0x01, 0x00, 0x02, 0x05, 0x05, 0x00, 0x03, 0x07, 0x01, 0x01
        /*0010*/ 	.byte	0x02, 0x03, 0x00, 0x00, 0x02, 0x06, 0x01, 0x00, 0x04, 0x0b, 0x08, 0x00, 0x09, 0x00, 0x00, 0x00
        /*0020*/ 	.byte	0x00, 0x00, 0x00, 0x00


//--------------------- .nv.info._Z10dotProductPKfS0_Pfi --------------------------
	.section	.nv.info._Z10dotProductPKfS0_Pfi,"",@"SHT_CUDA_INFO"
	.sectionflags	@""
	.align	4


	//----- nvinfo : EIATTR_CUDA_API_VERSION
	.align		4
        /*0000*/ 	.byte	0x04, 0x37
        /*0002*/ 	.short	(.L_31 - .L_30)
.L_30:
        /*0004*/ 	.word	0x00000082


	//----- nvinfo : EIATTR_KPARAM_INFO
	.align		4
.L_31:
        /*0008*/ 	.byte	0x04, 0x17
        /*000a*/ 	.short	(.L_33 - .L_32)
.L_32:
        /*000c*/ 	.word	0x00000000
        /*0010*/ 	.short	0x0003
        /*0012*/ 	.short	0x0018
        /*0014*/ 	.byte	0x00, 0xf0, 0x11, 0x00


	//----- nvinfo : EIATTR_KPARAM_INFO
	.align		4
.L_33:
        /*0018*/ 	.byte	0x04, 0x17
        /*001a*/ 	.short	(.L_35 - .L_34)
.L_34:
        /*001c*/ 	.word	0x00000000
        /*0020*/ 	.short	0x0002
        /*0022*/ 	.short	0x0010
        /*0024*/ 	.byte	0x00, 0xf5, 0x21, 0x00


	//----- nvinfo : EIATTR_KPARAM_INFO
	.align		4
.L_35:
        /*0028*/ 	.byte	0x04, 0x17
        /*002a*/ 	.short	(.L_37 - .L_36)
.L_36:
        /*002c*/ 	.word	0x00000000
        /*0030*/ 	.short	0x0001
        /*0032*/ 	.short	0x0008
        /*0034*/ 	.byte	0x00, 0xf5, 0x21, 0x00


	//----- nvinfo : EIATTR_KPARAM_INFO
	.align		4
.L_37:
        /*0038*/ 	.byte	0x04, 0x17
        /*003a*/ 	.short	(.L_39 - .L_38)
.L_38:
        /*003c*/ 	.word	0x00000000
        /*0040*/ 	.short	0x0000
        /*0042*/ 	.short	0x0000
        /*0044*/ 	.byte	0x00, 0xf5, 0x21, 0x00


	//----- nvinfo : EIATTR_SPARSE_MMA_MASK
	.align		4
.L_39:
        /*0048*/ 	.byte	0x03, 0x50
        /*004a*/ 	.short	0x0000


	//----- nvinfo : EIATTR_MAXREG_COUNT
	.align		4
        /*004c*/ 	.byte	0x03, 0x1b
        /*004e*/ 	.short	0x00ff


	//----- nvinfo : EIATTR_NUM_BARRIERS
	.align		4
        /*0050*/ 	.byte	0x02, 0x4c
        /*0052*/ 	.byte	0x01
	.zero		1


	//----- nvinfo : EIATTR_MERCURY_ISA_VERSION
	.align		4
        /*0054*/ 	.byte	0x03, 0x5f
        /*0056*/ 	.short	0x0101


	//----- nvinfo : EIATTR_VRC_CTA_INIT_COUNT
	.align		4
        /*0058*/ 	.byte	0x02, 0x4a
	.zero		1
	.zero		1


	//----- nvinfo : EIATTR_EXIT_INSTR_OFFSETS
	.align		4
        /*005c*/ 	.byte	0x04, 0x1c
        /*005e*/ 	.short	(.L_41 - .L_40)


	//   ....[0]....
.L_40:
        /*0060*/ 	.word	0x000002d0


	//   ....[1]....
        /*0064*/ 	.word	0x00000340


	//----- nvinfo : EIATTR_CRS_STACK_SIZE
	.align		4
.L_41:
        /*0068*/ 	.byte	0x04, 0x1e
        /*006a*/ 	.short	(.L_43 - .L_42)
.L_42:
        /*006c*/ 	.word	0x00000000


	//----- nvinfo : EIATTR_CBANK_PARAM_SIZE
	.align		4
.L_43:
        /*0070*/ 	.byte	0x03, 0x19
        /*0072*/ 	.short	0x001c


	//----- nvinfo : EIATTR_PARAM_CBANK
	.align		4
        /*0074*/ 	.byte	0x04, 0x0a
        /*0076*/ 	.short	(.L_45 - .L_44)
	.align		4
.L_44:
        /*0078*/ 	.word	index@(.nv.constant0._Z10dotProductPKfS0_Pfi)
        /*007c*/ 	.short	0x0380
        /*007e*/ 	.short	0x001c


	//----- nvinfo : EIATTR_SW_WAR
	.align		4
.L_45:
        /*0080*/ 	.byte	0x04, 0x36
        /*0082*/ 	.short	(.L_47 - .L_46)
.L_46:
        /*0084*/ 	.word	0x00000008
.L_47:


//--------------------- .nv.info._Z8vecScalePffi  --------------------------
	.section	.nv.info._Z8vecScalePffi,"",@"SHT_CUDA_INFO"
	.sectionflags	@""
	.align	4


	//----- nvinfo : EIATTR_CUDA_API_VERSION
	.align		4
        /*0000*/ 	.byte	0x04, 0x37
        /*0002*/ 	.short	(.L_49 - .L_48)
.L_48:
        /*0004*/ 	.word	0x00000082


	//----- nvinfo : EIATTR_KPARAM_INFO
	.align		4
.L_49:
        /*0008*/ 	.byte	0x04, 0x17
        /*000a*/ 	.short	(.L_51 - .L_50)
.L_50:
        /*000c*/ 	.word	0x00000000
        /*0010*/ 	.short	0x0002
        /*0012*/ 	.short	0x000c
        /*0014*/ 	.byte	0x00, 0xf0, 0x11, 0x00


	//----- nvinfo : EIATTR_KPARAM_INFO
	.align		4
.L_51:
        /*0018*/ 	.byte	0x04, 0x17
        /*001a*/ 	.short	(.L_53 - .L_52)
.L_52:
        /*001c*/ 	.word	0x00000000
        /*0020*/ 	.short	0x0001
        /*0022*/ 	.short	0x0008
        /*0024*/ 	.byte	0x00, 0xf0, 0x11, 0x00


	//----- nvinfo : EIATTR_KPARAM_INFO
	.align		4
.L_53:
        /*0028*/ 	.byte	0x04, 0x17
        /*002a*/ 	.short	(.L_55 - .L_54)
.L_54:
        /*002c*/ 	.word	0x00000000
        /*0030*/ 	.short	0x0000
        /*0032*/ 	.short	0x0000
        /*0034*/ 	.byte	0x00, 0xf5, 0x21, 0x00


	//----- nvinfo : EIATTR_SPARSE_MMA_MASK
	.align		4
.L_55:
        /*0038*/ 	.byte	0x03, 0x50
        /*003a*/ 	.short	0x0000


	//----- nvinfo : EIATTR_MAXREG_COUNT
	.align		4
        /*003c*/ 	.byte	0x03, 0x1b
        /*003e*/ 	.short	0x00ff


	//----- nvinfo : EIATTR_MERCURY_ISA_VERSION
	.align		4
        /*0040*/ 	.byte	0x03, 0x5f
        /*0042*/ 	.short	0x0101


	//----- nvinfo : EIATTR_VRC_CTA_INIT_COUNT
	.align		4
        /*0044*/ 	.byte	0x02, 0x4a
	.zero		1
	.zero		1


	//----- nvinfo : EIATTR_EXIT_INSTR_OFFSETS
	.align		4
        /*0048*/ 	.byte	0x04, 0x1c
        /*004a*/ 	.short	(.L_57 - .L_56)


	//   ....[0]....
.L_56:
        /*004c*/ 	.word	0x00000070


	//   ....[1]....
        /*0050*/ 	.word	0x000000f0


	//----- nvinfo : EIATTR_CBANK_PARAM_SIZE
	.align		4
.L_57:
        /*0054*/ 	.byte	0x03, 0x19
        /*0056*/ 	.short	0x0010


	//----- nvinfo : EIATTR_PARAM_CBANK
	.align		4
        /*0058*/ 	.byte	0x04, 0x0a
        /*005a*/ 	.short	(.L_59 - .L_58)
	.align		4
.L_58:
        /*005c*/ 	.word	index@(.nv.constant0._Z8vecScalePffi)
        /*0060*/ 	.short	0x0380
        /*0062*/ 	.short	0x0010


	//----- nvinfo : EIATTR_SW_WAR
	.align		4
.L_59:
        /*0064*/ 	.byte	0x04, 0x36
        /*0066*/ 	.short	(.L_61 - .L_60)
.L_60:
        /*0068*/ 	.word	0x00000008
.L_61:


//--------------------- .nv.info._Z6vecSubPfPKffi --------------------------
	.section	.nv.info._Z6vecSubPfPKffi,"",@"SHT_CUDA_INFO"
	.sectionflags	@""
	.align	4


	//----- nvinfo : EIATTR_CUDA_API_VERSION
	.align		4
        /*0000*/ 	.byte	0x04, 0x37
        /*0002*/ 	.short	(.L_63 - .L_62)
.L_62:
        /*0004*/ 	.word	0x00000082


	//----- nvinfo : EIATTR_KPARAM_INFO
	.align		4
.L_63:
        /*0008*/ 	.byte	0x04, 0x17
        /*000a*/ 	.short	(.L_65 - .L_64)
.L_64:
        /*000c*/ 	.word	0x00000000
        /*0010*/ 	.short	0x0003
        /*0012*/ 	.short	0x0014
        /*0014*/ 	.byte	0x00, 0xf0, 0x11, 0x00


	//----- nvinfo : EIATTR_KPARAM_INFO
	.align		4
.L_65:
        /*0018*/ 	.byte	0x04, 0x17
        /*001a*/ 	.short	(.L_67 - .L_66)
.L_66:
        /*001c*/ 	.word	0x00000000
        /*0020*/ 	.short	0x0002
        /*0022*/ 	.short	0x0010
        /*0024*/ 	.byte	0x00, 0xf0, 0x11, 0x00


	//----- nvinfo : EIATTR_KPARAM_INFO
	.align		4
.L_67:
        /*0028*/ 	.byte	0x04, 0x17
        /*002a*/ 	.short	(.L_69 - .L_68)
.L_68:
        /*002c*/ 	.word	0x00000000
        /*0030*/ 	.short	0x0001
        /*0032*/ 	.short	0x0008
        /*0034*/ 	.byte	0x00, 0xf5, 0x21, 0x00


	//----- nvinfo : EIATTR_KPARAM_INFO
	.align		4
.L_69:
        /*0038*/ 	.byte	0x04, 0x17
        /*003a*/ 	.short	(.L_71 - .L_70)
.L_70:
        /*003c*/ 	.word	0x00000000
        /*0040*/ 	.short	0x0000
        /*0042*/ 	.short	0x0000
        /*0044*/ 	.byte	0x00, 0xf5, 0x21, 0x00


	//----- nvinfo : EIATTR_SPARSE_MMA_MASK
	.align		4
.L_71:
        /*0048*/ 	.byte	0x03, 0x50
        /*004a*/ 	.short	0x0000


	//----- nvinfo : EIATTR_MAXREG_COUNT
	.align		4
        /*004c*/ 	.byte	0x03, 0x1b
        /*004e*/ 	.short	0x00ff


	//----- nvinfo : EIATTR_MERCURY_ISA_VERSION
	.align		4
        /*0050*/ 	.byte	0x03, 0x5f
        /*0052*/ 	.short	0x0101


	//----- nvinfo : EIATTR_VRC_CTA_INIT_COUNT
	.align		4
        /*0054*/ 	.byte	0x02, 0x4a
	.zero		1
	.zero		1


	//----- nvinfo : EIATTR_EXIT_INSTR_OFFSETS
	.align		4
        /*0058*/ 	.byte	0x04, 0x1c
        /*005a*/ 	.short	(.L_73 - .L_72)


	//   ....[0]....
.L_72:
        /*005c*/ 	.word	0x00000070


	//   ....[1]....
        /*0060*/ 	.word	0x00000120


	//----- nvinfo : EIATTR_CBANK_PARAM_SIZE
	.align		4
.L_73:
        /*0064*/ 	.byte	0x03, 0x19
        /*0066*/ 	.short	0x0018


	//----- nvinfo : EIATTR_PARAM_CBANK
	.align		4
        /*0068*/ 	.byte	0x04, 0x0a
        /*006a*/ 	.short	(.L_75 - .L_74)
	.align		4
.L_74:
        /*006c*/ 	.word	index@(.nv.constant0._Z6vecSubPfPKffi)
        /*0070*/ 	.short	0x0380
        /*0072*/ 	.short	0x0018


	//----- nvinfo : EIATTR_SW_WAR
	.align		4
.L_75:
        /*0074*/ 	.byte	0x04, 0x36
        /*0076*/ 	.short	(.L_77 - .L_76)
.L_76:
        /*0078*/ 	.word	0x00000008
.L_77:


//--------------------- .nv.info._Z6vecAddPfPKffi --------------------------
	.section	.nv.info._Z6vecAddPfPKffi,"",@"SHT_CUDA_INFO"
	.sectionflags	@""
	.align	4


	//----- nvinfo : EIATTR_CUDA_API_VERSION
	.align		4
        /*0000*/ 	.byte	0x04, 0x37
        /*0002*/ 	.short	(.L_79 - .L_78)
.L_78:
        /*0004*/ 	.word	0x00000082


	//----- nvinfo : EIATTR_KPARAM_INFO
	.align		4
.L_79:
        /*0008*/ 	.byte	0x04, 0x17
        /*000a*/ 	.short	(.L_81 - .L_80)
.L_80:
        /*000c*/ 	.word	0x00000000
        /*0010*/ 	.short	0x0003
        /*0012*/ 	.short	0x0014
        /*0014*/ 	.byte	0x00, 0xf0, 0x11, 0x00


	//----- nvinfo : EIATTR_KPARAM_INFO
	.align		4
.L_81:
        /*0018*/ 	.byte	0x04, 0x17
        /*001a*/ 	.short	(.L_83 - .L_82)
.L_82:
        /*001c*/ 	.word	0x00000000
        /*0020*/ 	.short	0x0002
        /*0022*/ 	.short	0x0010
        /*0024*/ 	.byte	0x00, 0xf0, 0x11, 0x00


	//----- nvinfo : EIATTR_KPARAM_INFO
	.align		4
.L_83:
        /*0028*/ 	.byte	0x04, 0x17
        /*002a*/ 	.short	(.L_85 - .L_84)
.L_84:
        /*002c*/ 	.word	0x00000000
        /*0030*/ 	.short	0x0001
        /*0032*/ 	.short	0x0008
        /*0034*/ 	.byte	0x00, 0xf5, 0x21, 0x00


	//----- nvinfo : EIATTR_KPARAM_INFO
	.align		4
.L_85:
        /*0038*/ 	.byte	0x04, 0x17
        /*003a*/ 	.short	(.L_87 - .L_86)
.L_86:
        /*003c*/ 	.word	0x00000000
        /*0040*/ 	.short	0x0000
        /*0042*/ 	.short	0x0000
        /*0044*/ 	.byte	0x00, 0xf5, 0x21, 0x00


	//----- nvinfo : EIATTR_SPARSE_MMA_MASK
	.align		4
.L_87:
        /*0048*/ 	.byte	0x03, 0x50
        /*004a*/ 	.short	0x0000


	//----- nvinfo : EIATTR_MAXREG_COUNT
	.align		4
        /*004c*/ 	.byte	0x03, 0x1b
        /*004e*/ 	.short	0x00ff


	//----- nvinfo : EIATTR_MERCURY_ISA_VERSION
	.align		4
        /*0050*/ 	.byte	0x03, 0x5f
        /*0052*/ 	.short	0x0101


	//----- nvinfo : EIATTR_VRC_CTA_INIT_COUNT
	.align		4
        /*0054*/ 	.byte	0x02, 0x4a
	.zero		1
	.zero		1


	//----- nvinfo : EIATTR_EXIT_INSTR_OFFSETS
	.align		4
        /*0058*/ 	.byte	0x04, 0x1c
        /*005a*/ 	.short	(.L_89 - .L_88)


	//   ....[0]....
.L_88:
        /*005c*/ 	.word	0x00000070


	//   ....[1]....
        /*0060*/ 	.word	0x00000120


	//----- nvinfo : EIATTR_CBANK_PARAM_SIZE
	.align		4
.L_89:
        /*0064*/ 	.byte	0x03, 0x19
        /*0066*/ 	.short	0x0018


	//----- nvinfo : EIATTR_PARAM_CBANK
	.align		4
        /*0068*/ 	.byte	0x04, 0x0a
        /*006a*/ 	.short	(.L_91 - .L_90)
	.align		4
.L_90:
        /*006c*/ 	.word	index@(.nv.constant0._Z6vecAddPfPKffi)
        /*0070*/ 	.short	0x0380
        /*0072*/ 	.short	0x0018


	//----- nvinfo : EIATTR_SW_WAR
	.align		4
.L_91:
        /*0074*/ 	.byte	0x04, 0x36
        /*0076*/ 	.short	(.L_93 - .L_92)
.L_92:
        /*0078*/ 	.word	0x00000008
.L_93:


//--------------------- .nv.info._Z9matVecMulPKfS0_Pfi --------------------------
	.section	.nv.info._Z9matVecMulPKfS0_Pfi,"",@"SHT_CUDA_INFO"
	.sectionflags	@""
	.align	4


	//----- nvinfo : EIATTR_CUDA_API_VERSION
	.align		4
        /*0000*/ 	.byte	0x04, 0x37
        /*0002*/ 	.short	(.L_95 - .L_94)
.L_94:
        /*0004*/ 	.word	0x00000082


	//----- nvinfo : EIATTR_KPARAM_INFO
	.align		4
.L_95:
        /*0008*/ 	.byte	0x04, 0x17
        /*000a*/ 	.short	(.L_97 - .L_96)
.L_96:
        /*000c*/ 	.word	0x00000000
        /*0010*/ 	.short	0x0003
        /*0012*/ 	.short	0x0018
        /*0014*/ 	.byte	0x00, 0xf0, 0x11, 0x00


	//----- nvinfo : EIATTR_KPARAM_INFO
	.align		4
.L_97:
        /*0018*/ 	.byte	0x04, 0x17
        /*001a*/ 	.short	(.L_99 - .L_98)
.L_98:
        /*001c*/ 	.word	0x00000000
        /*0020*/ 	.short	0x0002
        /*0022*/ 	.short	0x0010
        /*0024*/ 	.byte	0x00, 0xf5, 0x21, 0x00


	//----- nvinfo : EIATTR_KPARAM_INFO
	.align		4
.L_99:
        /*0028*/ 	.byte	0x04, 0x17
        /*002a*/ 	.short	(.L_101 - .L_100)
.L_100:
        /*002c*/ 	.word	0x00000000
        /*0030*/ 	.short	0x0001
        /*0032*/ 	.short	0x0008
        /*0034*/ 	.byte	0x00, 0xf5, 0x21, 0x00


	//----- nvinfo : EIATTR_KPARAM_INFO
	.align		4
.L_101:
        /*0038*/ 	.byte	0x04, 0x17
        /*003a*/ 	.short	(.L_103 - .L_102)
.L_102:
        /*003c*/ 	.word	0x00000000
        /*0040*/ 	.short	0x0000
        /*0042*/ 	.short	0x0000
        /*0044*/ 	.byte	0x00, 0xf5, 0x21, 0x00


	//----- nvinfo : EIATTR_SPARSE_MMA_MASK
	.align		4
.L_103:
        /*0048*/ 	.byte	0x03, 0x50
        /*004a*/ 	.short	0x0000


	//----- nvinfo : EIATTR_MAXREG_COUNT
	.align		4
        /*004c*/ 	.byte	0x03, 0x1b
        /*004e*/ 	.short	0x00ff


	//----- nvinfo : EIATTR_MERCURY_ISA_VERSION
	.align		4
        /*0050*/ 	.byte	0x03, 0x5f
        /*0052*/ 	.short	0x0101


	//----- nvinfo : EIATTR_VRC_CTA_INIT_COUNT
	.align		4
        /*0054*/ 	.byte	0x02, 0x4a
	.zero		1
	.zero		1


	//----- nvinfo : EIATTR_EXIT_INSTR_OFFSETS
	.align		4
        /*0058*/ 	.byte	0x04, 0x1c
        /*005a*/ 	.short	(.L_105 - .L_104)


	//   ....[0]....
.L_104:
        /*005c*/ 	.word	0x00000070


	//   ....[1]....
        /*0060*/ 	.word	0x00000a80


	//----- nvinfo : EIATTR_CBANK_PARAM_SIZE
	.align		4
.L_105:
        /*0064*/ 	.byte	0x03, 0x19
        /*0066*/ 	.short	0x001c


	//----- nvinfo : EIATTR_PARAM_CBANK
	.align		4
        /*0068*/ 	.byte	0x04, 0x0a
        /*006a*/ 	.short	(.L_107 - .L_106)
	.align		4
.L_106:
        /*006c*/ 	.word	index@(.nv.constant0._Z9matVecMulPKfS0_Pfi)
        /*0070*/ 	.short	0x0380
        /*0072*/ 	.short	0x001c


	//----- nvinfo : EIATTR_SW_WAR
	.align		4
.L_107:
        /*0074*/ 	.byte	0x04, 0x36
        /*0076*/ 	.short	(.L_109 - .L_108)
.L_108:
        /*0078*/ 	.word	0x00000008
.L_109:


//--------------------- .nv.callgraph             --------------------------
	.section	.nv.callgraph,"",@"SHT_CUDA_CALLGRAPH"
	.align	4
	.sectionentsize	8
	.align		4
        /*0000*/ 	.word	0x00000000
	.align		4
        /*0004*/ 	.word	0xffffffff
	.align		4
        /*0008*/ 	.word	0x00000000
	.align		4
        /*000c*/ 	.word	0xfffffffe
	.align		4
        /*0010*/ 	.word	0x00000000
	.align		4
        /*0014*/ 	.word	0xfffffffd
	.align		4
        /*0018*/ 	.word	0x00000000
	.align		4
        /*001c*/ 	.word	0xfffffffc


//--------------------- .text._Z10dotProductPKfS0_Pfi --------------------------
	.section	.text._Z10dotProductPKfS0_Pfi,"ax",@progbits
	.align	128
        .global         _Z10dotProductPKfS0_Pfi
        .type           _Z10dotProductPKfS0_Pfi,@function
        .size           _Z10dotProductPKfS0_Pfi,(.L_x_16 - _Z10dotProductPKfS0_Pfi)
        .other          _Z10dotProductPKfS0_Pfi,@"STO_CUDA_ENTRY STV_DEFAULT"
_Z10dotProductPKfS0_Pfi:
.text._Z10dotProductPKfS0_Pfi:
[----:B------:R-:W-:Y:S01]  /*0000*/  LDC R1, c[0x0][0x37c] ;  /* 0x0000df00ff017b82 */ /* 0x000fe20000000800 */
[----:B------:R-:W0:Y:S07]  /*0010*/  S2R R13, SR_TID.X ;  /* 0x00000000000d7919 */ /* 0x000e2e0000002100 */
[----:B------:R-:W0:Y:S01]  /*0020*/  S2UR UR4, SR_CTAID.X ;  /* 0x00000000000479c3 */ /* 0x000e220000002500 */
[----:B------:R-:W1:Y:S01]  /*0030*/  LDCU UR5, c[0x0][0x398] ;  /* 0x00007300ff0577ac */ /* 0x000e620008000800 */
[----:B------:R-:W-:Y:S01]  /*0040*/  BSSY.RECONVERGENT B0, `(.L_x_0) ;  /* 0x0000014000007945 */ /* 0x000fe20003800200 */
[----:B------:R-:W-:Y:S01]  /*0050*/  IMAD.MOV.U32 R11, RZ, RZ, RZ ;  /* 0x000000ffff0b7224 */ /* 0x000fe200078e00ff */
[----:B------:R-:W2:Y:S04]  /*0060*/  LDCU.64 UR6, c[0x0][0x358] ;  /* 0x00006b00ff0677ac */ /* 0x000ea80008000a00 */
[----:B------:R-:W0:Y:S02]  /*0070*/  LDC R10, c[0x0][0x360] ;  /* 0x0000d800ff0a7b82 */ /* 0x000e240000000800 */
[----:B0-----:R-:W-:-:S05]  /*0080*/  IMAD R0, R10, UR4, R13 ;  /* 0x000000040a007c24 */ /* 0x001fca000f8e020d */
[----:B-1----:R-:W-:-:S13]  /*0090*/  ISETP.GE.AND P0, PT, R0, UR5, PT ;  /* 0x0000000500007c0c */ /* 0x002fda000bf06270 */
[----:B--2---:R-:W-:Y:S05]  /*00a0*/  @P0 BRA `(.L_x_1) ;  /* 0x0000000000340947 */ /* 0x004fea0003800000 */
[----:B------:R-:W0:Y:S01]  /*00b0*/  LDC.64 R6, c[0x0][0x380] ;  /* 0x0000e000ff067b82 */ /* 0x000e220000000a00 */
[----:B------:R-:W1:Y:S01]  /*00c0*/  LDCU UR4, c[0x0][0x370] ;  /* 0x00006e00ff0477ac */ /* 0x000e620008000800 */
[----:B------:R-:W-:-:S06]  /*00d0*/  HFMA2 R11, -RZ, RZ, 0, 0 ;  /* 0x00000000ff0b7431 */ /* 0x000fcc00000001ff */
[----:B------:R-:W2:Y:S01]  /*00e0*/  LDC.64 R8, c[0x0][0x388] ;  /* 0x0000e200ff087b82 */ /* 0x000ea20000000a00 */
[----:B-1----:R-:W-:-:S07]  /*00f0*/  IMAD R15, R10, UR4, RZ ;  /* 0x000000040a0f7c24 */ /* 0x002fce000f8e02ff */
.L_x_2:
[----:B0-----:R-:W-:-:S04]  /*0100*/  IMAD.WIDE R2, R0, 0x4, R6 ;  /* 0x0000000400027825 */ /* 0x001fc800078e0206 */
[----:B--2---:R-:W-:Y:S02]  /*0110*/  IMAD.WIDE R4, R0, 0x4, R8 ;  /* 0x0000000400047825 */ /* 0x004fe400078e0208 */
[----:B------:R-:W2:Y:S04]  /*0120*/  LDG.E R2, desc[UR6][R2.64] ;  /* 0x0000000602027981 */ /* 0x000ea8000c1e1900 */
[----:B------:R-:W2:Y:S01]  /*0130*/  LDG.E R4, desc[UR6][R4.64] ;  /* 0x0000000604047981 */ /* 0x000ea2000c1e1900 */
[----:B------:R-:W-:-:S05]  /*0140*/  IMAD.IADD R0, R15, 0x1, R0 ;  /* 0x000000010f007824 */ /* 0x000fca00078e0200 */
[----:B------:R-:W-:Y:S01]  /*0150*/  ISETP.GE.AND P0, PT, R0, UR5, PT ;  /* 0x0000000500007c0c */ /* 0x000fe2000bf06270 */
[----:B--2---:R-:W-:-:S12]  /*0160*/  FFMA R11, R2, R4, R11 ;  /* 0x00000004020b7223 */ /* 0x004fd8000000000b */
[----:B------:R-:W-:Y:S05]  /*0170*/  @!P0 BRA `(.L_x_2) ;  /* 0xfffffffc00e08947 */ /* 0x000fea000383ffff */
.L_x_1:
[----:B------:R-:W-:Y:S05]  /*0180*/  BSYNC.RECONVERGENT B0 ;  /* 0x0000000000007941 */ /* 0x000fea0003800200 */
.L_x_0:
[----:B------:R-:W0:Y:S01]  /*0190*/  S2UR UR5, SR_CgaCtaId ;  /* 0x00000000000579c3 */ /* 0x000e220000008800 */
[----:B------:R-:W-:Y:S01]  /*01a0*/  UMOV UR4, 0x400 ;  /* 0x0000040000047882 */ /* 0x000fe20000000000 */
[----:B------:R-:W-:Y:S02]  /*01b0*/  ISETP.GE.U32.AND P1, PT, R10, 0x2, PT ;  /* 0x000000020a00780c */ /* 0x000fe40003f26070 */
[----:B------:R-:W-:Y:S01]  /*01c0*/  ISETP.NE.AND P0, PT, R13, RZ, PT ;  /* 0x000000ff0d00720c */ /* 0x000fe20003f05270 */
[----:B0-----:R-:W-:-:S06]  /*01d0*/  ULEA UR4, UR5, UR4, 0x18 ;  /* 0x0000000405047291 */ /* 0x001fcc000f8ec0ff */
[----:B------:R-:W-:-:S05]  /*01e0*/  LEA R0, R13, UR4, 0x2 ;  /* 0x000000040d007c11 */ /* 0x000fca000f8e10ff */
[----:B------:R0:W-:Y:S01]  /*01f0*/  STS [R0], R11 ;  /* 0x0000000b00007388 */ /* 0x0001e20000000800 */
[----:B------:R-:W-:Y:S06]  /*0200*/  BAR.SYNC.DEFER_BLOCKING 0x0 ;  /* 0x0000000000007b1d */ /* 0x000fec0000010000 */
[----:B------:R-:W-:Y:S05]  /*0210*/  @!P1 BRA `(.L_x_3) ;  /* 0x00000000002c9947 */ /* 0x000fea0003800000 */
.L_x_4:
[----:B------:R-:W-:-:S04]  /*0220*/  SHF.R.U32.HI R4, RZ, 0x1, R10 ;  /* 0x00000001ff047819 */ /* 0x000fc8000001160a */
[----:B------:R-:W-:-:S13]  /*0230*/  ISETP.GE.U32.AND P1, PT, R13, R4, PT ;  /* 0x000000040d00720c */ /* 0x000fda0003f26070 */
[----:B------:R-:W-:Y:S01]  /*0240*/  @!P1 LEA R2, R4, R0, 0x2 ;  /* 0x0000000004029211 */ /* 0x000fe200078e10ff */
[----:B------:R-:W-:Y:S05]  /*0250*/  @!P1 LDS R3, [R0] ;  /* 0x0000000000039984 */ /* 0x000fea0000000800 */
[----:B------:R-:W1:Y:S02]  /*0260*/  @!P1 LDS R2, [R2] ;  /* 0x0000000002029984 */ /* 0x000e640000000800 */
[----:B-1----:R-:W-:-:S05]  /*0270*/  @!P1 FADD R3, R2, R3 ;  /* 0x0000000302039221 */ /* 0x002fca0000000000 */
[----:B------:R1:W-:Y:S01]  /*0280*/  @!P1 STS [R0], R3 ;  /* 0x0000000300009388 */ /* 0x0003e20000000800 */
[----:B------:R-:W-:Y:S01]  /*0290*/  BAR.SYNC.DEFER_BLOCKING 0x0 ;  /* 0x0000000000007b1d */ /* 0x000fe20000010000 */
[----:B------:R-:W-:Y:S01]  /*02a0*/  ISETP.GT.U32.AND P1, PT, R10, 0x3, PT ;  /* 0x000000030a00780c */ /* 0x000fe20003f24070 */
[----:B------:R-:W-:-:S12]  /*02b0*/  IMAD.MOV.U32 R10, RZ, RZ, R4 ;  /* 0x000000ffff0a7224 */ /* 0x000fd800078e0004 */
[----:B-1----:R-:W-:Y:S05]  /*02c0*/  @P1 BRA `(.L_x_4) ;  /* 0xfffffffc00d41947 */ /* 0x002fea000383ffff */
.L_x_3:
[----:B------:R-:W-:Y:S05]  /*02d0*/  @P0 EXIT ;  /* 0x000000000000094d */ /* 0x000fea0003800000 */
[----:B------:R-:W1:Y:S01]  /*02e0*/  S2UR UR5, SR_CgaCtaId ;  /* 0x00000000000579c3 */ /* 0x000e620000008800 */
[----:B------:R-:W-:-:S07]  /*02f0*/  UMOV UR4, 0x400 ;  /* 0x0000040000047882 */ /* 0x000fce0000000000 */
[----:B------:R-:W2:Y:S01]  /*0300*/  LDC.64 R2, c[0x0][0x390] ;  /* 0x0000e400ff027b82 */ /* 0x000ea20000000a00 */
[----:B-1----:R-:W-:-:S09]  /*0310*/  ULEA UR4, UR5, UR4, 0x18 ;  /* 0x0000000405047291 */ /* 0x002fd2000f8ec0ff */
[----:B------:R-:W2:Y:S04]  /*0320*/  LDS R5, [UR4] ;  /* 0x00000004ff057984 */ /* 0x000ea80008000800 */
[----:B--2---:R-:W-:Y:S01]  /*0330*/  REDG.E.ADD.F32.FTZ.RN.STRONG.GPU desc[UR6][R2.64], R5 ;  /* 0x00000005020079a6 */ /* 0x004fe2000c12f306 */
[----:B------:R-:W-:Y:S05]  /*0340*/  EXIT ;  /* 0x000000000000794d */ /* 0x000fea0003800000 */
.L_x_5:
[----:B------:R-:W-:-:S00]  /*0350*/  BRA `(.L_x_5) ;  /* 0xfffffffc00fc7947 */ /* 0x000fc0000383ffff */
[----:B------:R-:W-:-:S00]  /*0360*/  NOP ;  /* 0x0000000000007918 */ /* 0x000fc00000000000 */
        /* <DEDUP_REMOVED lines=9> */
.L_x_16:


//--------------------- .text._Z8vecScalePffi     --------------------------
	.section	.text._Z8vecScalePffi,"ax",@progbits
	.align	128
        .global         _Z8vecScalePffi
        .type           _Z8vecScalePffi,@function
        .size           _Z8vecScalePffi,(.L_x_17 - _Z8vecScalePffi)
        .other          _Z8vecScalePffi,@"STO_CUDA_ENTRY STV_DEFAULT"
_Z8vecScalePffi:
.text._Z8vecScalePffi:
[----:B------:R-:W-:Y:S01]  /*0000*/  LDC R1, c[0x0][0x37c] ;  /* 0x0000df00ff017b82 */ /* 0x000fe20000000800 */
[----:B------:R-:W0:Y:S07]  /*0010*/  S2R R0, SR_TID.X ;  /* 0x0000000000007919 */ /* 0x000e2e0000002100 */
[----:B------:R-:W0:Y:S01]  /*0020*/  S2UR UR4, SR_CTAID.X ;  /* 0x00000000000479c3 */ /* 0x000e220000002500 */
[----:B------:R-:W1:Y:S07]  /*0030*/  LDCU UR5, c[0x0][0x38c] ;  /* 0x00007180ff0577ac */ /* 0x000e6e0008000800 */
[----:B------:R-:W0:Y:S02]  /*0040*/  LDC R5, c[0x0][0x360] ;  /* 0x0000d800ff057b82 */ /* 0x000e240000000800 */
[----:B0-----:R-:W-:-:S05]  /*0050*/  IMAD R5, R5, UR4, R0 ;  /* 0x0000000405057c24 */ /* 0x001fca000f8e0200 */
[----:B-1----:R-:W-:-:S13]  /*0060*/  ISETP.GE.AND P0, PT, R5, UR5, PT ;  /* 0x0000000505007c0c */ /* 0x002fda000bf06270 */
[----:B------:R-:W-:Y:S05]  /*0070*/  @P0 EXIT ;  /* 0x000000000000094d */ /* 0x000fea0003800000 */
[----:B------:R-:W0:Y:S01]  /*0080*/  LDC.64 R2, c[0x0][0x380] ;  /* 0x0000e000ff027b82 */ /* 0x000e220000000a00 */
[----:B------:R-:W1:Y:S01]  /*0090*/  LDCU.64 UR4, c[0x0][0x358] ;  /* 0x00006b00ff0477ac */ /* 0x000e620008000a00 */
[----:B------:R-:W2:Y:S01]  /*00a0*/  LDCU UR6, c[0x0][0x388] ;  /* 0x00007100ff0677ac */ /* 0x000ea20008000800 */
[----:B0-----:R-:W-:-:S05]  /*00b0*/  IMAD.WIDE R2, R5, 0x4, R2 ;  /* 0x0000000405027825 */ /* 0x001fca00078e0202 */
[----:B-1----:R-:W2:Y:S02]  /*00c0*/  LDG.E R0, desc[UR4][R2.64] ;  /* 0x0000000402007981 */ /* 0x002ea4000c1e1900 */
[----:B--2---:R-:W-:-:S05]  /*00d0*/  FMUL R5, R0, UR6 ;  /* 0x0000000600057c20 */ /* 0x004fca0008400000 */
[----:B------:R-:W-:Y:S01]  /*00e0*/  STG.E desc[UR4][R2.64], R5 ;  /* 0x0000000502007986 */ /* 0x000fe2000c101904 */
[----:B------:R-:W-:Y:S05]  /*00f0*/  EXIT ;  /* 0x000000000000794d */ /* 0x000fea0003800000 */
.L_x_6:
        /* <DEDUP_REMOVED lines=16> */
.L_x_17:


//--------------------- .text._Z6vecSubPfPKffi    --------------------------
	.section	.text._Z6vecSubPfPKffi,"ax",@progbits
	.align	128
        .global         _Z6vecSubPfPKffi
        .type           _Z6vecSubPfPKffi,@function
        .size           _Z6vecSubPfPKffi,(.L_x_18 - _Z6vecSubPfPKffi)
        .other          _Z6vecSubPfPKffi,@"STO_CUDA_ENTRY STV_DEFAULT"
_Z6vecSubPfPKffi:
.text._Z6vecSubPfPKffi:
        /* <DEDUP_REMOVED lines=10> */
[----:B------:R-:W2:Y:S06]  /*00a0*/  LDCU UR6, c[0x0][0x390] ;  /* 0x00007200ff0677ac */ /* 0x000eac0008000800 */
[----:B------:R-:W3:Y:S01]  /*00b0*/  LDC.64 R4, c[0x0][0x380] ;  /* 0x0000e000ff047b82 */ /* 0x000ee20000000a00 */
[----:B0-----:R-:W-:-:S06]  /*00c0*/  IMAD.WIDE R2, R7, 0x4, R2 ;  /* 0x0000000407027825 */ /* 0x001fcc00078e0202 */
[----:B-1----:R-:W2:Y:S01]  /*00d0*/  LDG.E R2, desc[UR4][R2.64] ;  /* 0x0000000402027981 */ /* 0x002ea2000c1e1900 */
[----:B---3--:R-:W-:-:S05]  /*00e0*/  IMAD.WIDE R4, R7, 0x4, R4 ;  /* 0x0000000407047825 */ /* 0x008fca00078e0204 */
[----:B------:R-:W2:Y:S02]  /*00f0*/  LDG.E R7, desc[UR4][R4.64] ;  /* 0x0000000404077981 */ /* 0x000ea4000c1e1900 */
[----:B--2---:R-:W-:-:S05]  /*0100*/  FFMA R7, -R2, UR6, R7 ;  /* 0x0000000602077c23 */ /* 0x004fca0008000107 */
[----:B------:R-:W-:Y:S01]  /*0110*/  STG.E desc[UR4][R4.64], R7 ;  /* 0x0000000704007986 */ /* 0x000fe2000c101904 */
[----:B------:R-:W-:Y:S05]  /*0120*/  EXIT ;  /* 0x000000000000794d */ /* 0x000fea0003800000 */
.L_x_7:
        /* <DEDUP_REMOVED lines=13> */
.L_x_18:


//--------------------- .text._Z6vecAddPfPKffi    --------------------------
	.section	.text._Z6vecAddPfPKffi,"ax",@progbits
	.align	128
        .global         _Z6vecAddPfPKffi
        .type           _Z6vecAddPfPKffi,@function
        .size           _Z6vecAddPfPKffi,(.L_x_19 - _Z6vecAddPfPKffi)
        .other          _Z6vecAddPfPKffi,@"STO_CUDA_ENTRY STV_DEFAULT"
_Z6vecAddPfPKffi:
.text._Z6vecAddPfPKffi:
        /* <DEDUP_REMOVED lines=16> */
[----:B--2---:R-:W-:-:S05]  /*0100*/  FFMA R7, R2, UR6, R7 ;  /* 0x0000000602077c23 */ /* 0x004fca0008000007 */
[----:B------:R-:W-:Y:S01]  /*0110*/  STG.E desc[UR4][R4.64], R7 ;  /* 0x0000000704007986 */ /* 0x000fe2000c101904 */
[----:B------:R-:W-:Y:S05]  /*0120*/  EXIT ;  /* 0x000000000000794d */ /* 0x000fea0003800000 */
.L_x_8:
        /* <DEDUP_REMOVED lines=13> */
.L_x_19:


//--------------------- .text._Z9matVecMulPKfS0_Pfi --------------------------
	.section	.text._Z9matVecMulPKfS0_Pfi,"ax",@progbits
	.align	128
        .global         _Z9matVecMulPKfS0_Pfi
        .type           _Z9matVecMulPKfS0_Pfi,@function
        .size           _Z9matVecMulPKfS0_Pfi,(.L_x_20 - _Z9matVecMulPKfS0_Pfi)
        .other          _Z9matVecMulPKfS0_Pfi,@"STO_CUDA_ENTRY STV_DEFAULT"
_Z9matVecMulPKfS0_Pfi:
.text._Z9matVecMulPKfS0_Pfi:
        /* <DEDUP_REMOVED lines=8> */
[----:B------:R-:W-:Y:S01]  /*0080*/  UISETP.GE.AND UP0, UPT, UR16, 0x1, UPT ;  /* 0x000000011000788c */ /* 0x000fe2000bf06270 */
[----:B------:R-:W-:Y:S01]  /*0090*/  HFMA2 R15, -RZ, RZ, 0, 0 ;  /* 0x00000000ff0f7431 */ /* 0x000fe200000001ff */
[----:B------:R-:W0:Y:S07]  /*00a0*/  LDCU.64 UR14, c[0x0][0x358] ;  /* 0x00006b00ff0e77ac */ /* 0x000e2e0008000a00 */
[----:B------:R-:W-:Y:S05]  /*00b0*/  BRA.U !UP0, `(.L_x_9) ;  /* 0x0000000908647547 */ /* 0x000fea000b800000 */
[----:B------:R-:W-:Y:S02]  /*00c0*/  UISETP.GE.U32.AND UP1, UPT, UR16, 0x10, UPT ;  /* 0x000000101000788c */ /* 0x000fe4000bf26070 */
[----:B------:R-:W-:Y:S01]  /*00d0*/  IMAD R7, R0, UR16, RZ ;  /* 0x0000001000077c24 */ /* 0x000fe2000f8e02ff */
[----:B------:R-:W-:Y:S01]  /*00e0*/  ULOP3.LUT UR12, UR16, 0xf, URZ, 0xc0, !UPT ;  /* 0x0000000f100c7892 */ /* 0x000fe2000f8ec0ff */
[----:B------:R-:W-:Y:S02]  /*00f0*/  MOV R15, RZ ;  /* 0x000000ff000f7202 */ /* 0x000fe40000000f00 */
[----:B------:R-:W-:Y:S01]  /*0100*/  MOV R8, RZ ;  /* 0x000000ff00087202 */ /* 0x000fe20000000f00 */
[----:B------:R-:W-:Y:S02]  /*0110*/  UISETP.NE.AND UP0, UPT, UR12, URZ, UPT ;  /* 0x000000ff0c00728c */ /* 0x000fe4000bf05270 */
[----:B------:R-:W-:Y:S09]  /*0120*/  BRA.U !UP1, `(.L_x_10) ;  /* 0x0000000509147547 */ /* 0x000ff2000b800000 */
[----:B------:R-:W1:Y:S01]  /*0130*/  LDCU.128 UR8, c[0x0][0x380] ;  /* 0x00007000ff0877ac */ /* 0x000e620008000c00 */
[----:B------:R-:W-:Y:S02]  /*0140*/  MOV R15, RZ ;  /* 0x000000ff000f7202 */ /* 0x000fe40000000f00 */
[----:B------:R-:W-:Y:S01]  /*0150*/  MOV R6, R7 ;  /* 0x0000000700067202 */ /* 0x000fe20000000f00 */
[----:B------:R-:W-:-:S06]  /*0160*/  ULOP3.LUT UR13, UR16, 0x7ffffff0, URZ, 0xc0, !UPT ;  /* 0x7ffffff0100d7892 */ /* 0x000fcc000f8ec0ff */
[----:B------:R-:W-:Y:S01]  /*0170*/  MOV R8, UR13 ;  /* 0x0000000d00087c02 */ /* 0x000fe20008000f00 */
[----:B-1----:R-:W-:Y:S02]  /*0180*/  UIADD3 UR4, UP2, UPT, UR10, 0x20, URZ ;  /* 0x000000200a047890 */ /* 0x002fe4000ff5e0ff */
[----:B------:R-:W-:Y:S02]  /*0190*/  UIADD3 UR6, UP1, UPT, UR8, 0x20, URZ ;  /* 0x0000002008067890 */ /* 0x000fe4000ff3e0ff */
[----:B------:R-:W-:Y:S02]  /*01a0*/  UIADD3.X UR5, UPT, UPT, URZ, UR11, URZ, UP2, !UPT ;  /* 0x0000000bff057290 */ /* 0x000fe400097fe4ff */
[----:B------:R-:W-:Y:S01]  /*01b0*/  MOV R2, UR4 ;  /* 0x0000000400027c02 */ /* 0x000fe20008000f00 */
[----:B------:R-:W-:Y:S02]  /*01c0*/  UIADD3 UR8, UPT, UPT, -UR13, URZ, URZ ;  /* 0x000000ff0d087290 */ /* 0x000fe4000fffe1ff */
[----:B------:R-:W-:Y:S01]  /*01d0*/  UIADD3.X UR7, UPT, UPT, URZ, UR9, URZ, UP1, !UPT ;  /* 0x00000009ff077290 */ /* 0x000fe20008ffe4ff */
[----:B------:R-:W-:-:S11]  /*01e0*/  MOV R3, UR5 ;  /* 0x0000000500037c02 */ /* 0x000fd60008000f00 */
.L_x_11:
[----:B------:R-:W-:Y:S01]  /*01f0*/  MOV R4, UR6 ;  /* 0x0000000600047c02 */ /* 0x000fe20008000f00 */
[----:B0-----:R-:W2:Y:S01]  /*0200*/  LDG.E R17, desc[UR14][R2.64+-0x20] ;  /* 0xffffe00e02117981 */ /* 0x001ea2000c1e1900 */
[----:B------:R-:W-:-:S03]  /*0210*/  MOV R5, UR7 ;  /* 0x0000000700057c02 */ /* 0x000fc60008000f00 */
[----:B------:R-:W3:Y:S01]  /*0220*/  LDG.E R25, desc[UR14][R2.64+-0x1c] ;  /* 0xffffe40e02197981 */ /* 0x000ee2000c1e1900 */
[----:B------:R-:W-:-:S03]  /*0230*/  IMAD.WIDE R4, R6, 0x4, R4 ;  /* 0x0000000406047825 */ /* 0x000fc600078e0204 */
[----:B------:R-:W4:Y:S04]  /*0240*/  LDG.E R19, desc[UR14][R2.64+-0x18] ;  /* 0xffffe80e02137981 */ /* 0x000f28000c1e1900 */
[----:B------:R-:W2:Y:S04]  /*0250*/  LDG.E R16, desc[UR14][R4.64+-0x20] ;  /* 0xffffe00e04107981 */ /* 0x000ea8000c1e1900 */
[----:B------:R-:W3:Y:S04]  /*0260*/  LDG.E R18, desc[UR14][R4.64+-0x1c] ;  /* 0xffffe40e04127981 */ /* 0x000ee8000c1e1900 */
[----:B------:R-:W4:Y:S04]  /*0270*/  LDG.E R20, desc[UR14][R4.64+-0x18] ;  /* 0xffffe80e04147981 */ /* 0x000f28000c1e1900 */
[----:B------:R-:W5:Y:S04]  /*0280*/  LDG.E R22, desc[UR14][R2.64+-0x14] ;  /* 0xffffec0e02167981 */ /* 0x000f68000c1e1900 */
        /* <DEDUP_REMOVED lines=8> */
[----:B------:R-:W5:Y:S01]  /*0310*/  LDG.E R14, desc[UR14][R4.64+-0x4] ;  /* 0xfffffc0e040e7981 */ /* 0x000f62000c1e1900 */
[----:B--2---:R-:W-:-:S03]  /*0320*/  FFMA R17, R16, R17, R15 ;  /* 0x0000001110117223 */ /* 0x004fc6000000000f */
[----:B------:R-:W2:Y:S04]  /*0330*/  LDG.E R15, desc[UR14][R2.64] ;  /* 0x0000000e020f7981 */ /* 0x000ea8000c1e1900 */
[----:B------:R-:W2:Y:S01]  /*0340*/  LDG.E R16, desc[UR14][R4.64] ;  /* 0x0000000e04107981 */ /* 0x000ea2000c1e1900 */
[----:B---3--:R-:W-:-:S03]  /*0350*/  FFMA R25, R18, R25, R17 ;  /* 0x0000001912197223 */ /* 0x008fc60000000011 */
[----:B------:R-:W3:Y:S01]  /*0360*/  LDG.E R17, desc[UR14][R2.64+0x4] ;  /* 0x0000040e02117981 */ /* 0x000ee2000c1e1900 */
[----:B----4-:R-:W-:-:S03]  /*0370*/  FFMA R26, R20, R19, R25 ;  /* 0x00000013141a7223 */ /* 0x010fc60000000019 */
[----:B------:R-:W3:Y:S04]  /*0380*/  LDG.E R18, desc[UR14][R4.64+0x4] ;  /* 0x0000040e04127981 */ /* 0x000ee8000c1e1900 */
[----:B------:R-:W4:Y:S01]  /*0390*/  LDG.E R20, desc[UR14][R2.64+0x8] ;  /* 0x0000080e02147981 */ /* 0x000f22000c1e1900 */
[----:B-----5:R-:W-:-:S03]  /*03a0*/  FFMA R25, R21, R22, R26 ;  /* 0x0000001615197223 */ /* 0x020fc6000000001a */
[----:B------:R-:W4:Y:S04]  /*03b0*/  LDG.E R19, desc[UR14][R4.64+0x8] ;  /* 0x0000080e04137981 */ /* 0x000f28000c1e1900 */
[----:B------:R-:W5:Y:S01]  /*03c0*/  LDG.E R22, desc[UR14][R2.64+0xc] ;  /* 0x00000c0e02167981 */ /* 0x000f62000c1e1900 */
[----:B------:R-:W-:-:S03]  /*03d0*/  FFMA R25, R24, R23, R25 ;  /* 0x0000001718197223 */ /* 0x000fc60000000019 */
[----:B------:R-:W5:Y:S04]  /*03e0*/  LDG.E R21, desc[UR14][R4.64+0xc] ;  /* 0x00000c0e04157981 */ /* 0x000f68000c1e1900 */
[----:B------:R-:W5:Y:S01]  /*03f0*/  LDG.E R24, desc[UR14][R2.64+0x10] ;  /* 0x0000100e02187981 */ /* 0x000f62000c1e1900 */
[----:B------:R-:W-:-:S03]  /*0400*/  FFMA R25, R10, R9, R25 ;  /* 0x000000090a197223 */ /* 0x000fc60000000019 */
[----:B------:R-:W5:Y:S04]  /*0410*/  LDG.E R23, desc[UR14][R4.64+0x10] ;  /* 0x0000100e04177981 */ /* 0x000f68000c1e1900 */
[----:B------:R-:W5:Y:S01]  /*0420*/  LDG.E R10, desc[UR14][R2.64+0x14] ;  /* 0x0000140e020a7981 */ /* 0x000f62000c1e1900 */
[----:B------:R-:W-:-:S03]  /*0430*/  FFMA R27, R12, R11, R25 ;  /* 0x0000000b0c1b7223 */ /* 0x000fc60000000019 */
[----:B------:R-:W5:Y:S04]  /*0440*/  LDG.E R9, desc[UR14][R4.64+0x14] ;  /* 0x0000140e04097981 */ /* 0x000f68000c1e1900 */
[----:B------:R-:W5:Y:S04]  /*0450*/  LDG.E R11, desc[UR14][R2.64+0x18] ;  /* 0x0000180e020b7981 */ /* 0x000f68000c1e1900 */
[----:B------:R-:W5:Y:S04]  /*0460*/  LDG.E R12, desc[UR14][R4.64+0x18] ;  /* 0x0000180e040c7981 */ /* 0x000f68000c1e1900 */
[----:B------:R-:W5:Y:S04]  /*0470*/  LDG.E R25, desc[UR14][R4.64+0x1c] ;  /* 0x00001c0e04197981 */ /* 0x000f68000c1e1900 */
[----:B------:R0:W5:Y:S01]  /*0480*/  LDG.E R26, desc[UR14][R2.64+0x1c] ;  /* 0x00001c0e021a7981 */ /* 0x000162000c1e1900 */
[----:B------:R-:W-:Y:S01]  /*0490*/  FFMA R13, R14, R13, R27 ;  /* 0x0000000d0e0d7223 */ /* 0x000fe2000000001b */
[----:B------:R-:W-:-:S04]  /*04a0*/  UIADD3 UR8, UPT, UPT, UR8, 0x10, URZ ;  /* 0x0000001008087890 */ /* 0x000fc8000fffe0ff */
[----:B------:R-:W-:Y:S01]  /*04b0*/  UISETP.NE.AND UP1, UPT, UR8, URZ, UPT ;  /* 0x000000ff0800728c */ /* 0x000fe2000bf25270 */
[----:B0-----:R-:W-:Y:S02]  /*04c0*/  IADD3 R2, P0, PT, R2, 0x40, RZ ;  /* 0x0000004002027810 */ /* 0x001fe40007f1e0ff */
[----:B------:R-:W-:Y:S02]  /*04d0*/  IADD3 R6, PT, PT, R6, 0x10, RZ ;  /* 0x0000001006067810 */ /* 0x000fe40007ffe0ff */
[----:B------:R-:W-:Y:S01]  /*04e0*/  IADD3.X R3, PT, PT, RZ, R3, RZ, P0, !PT ;  /* 0x00000003ff037210 */ /* 0x000fe200007fe4ff */
[----:B--2---:R-:W-:-:S04]  /*04f0*/  FFMA R13, R16, R15, R13 ;  /* 0x0000000f100d7223 */ /* 0x004fc8000000000d */
[----:B---3--:R-:W-:-:S04]  /*0500*/  FFMA R18, R18, R17, R13 ;  /* 0x0000001112127223 */ /* 0x008fc8000000000d */
[----:B----4-:R-:W-:-:S04]  /*0510*/  FFMA R18, R19, R20, R18 ;  /* 0x0000001413127223 */ /* 0x010fc80000000012 */
[----:B-----5:R-:W-:-:S04]  /*0520*/  FFMA R18, R21, R22, R18 ;  /* 0x0000001615127223 */ /* 0x020fc80000000012 */
[----:B------:R-:W-:-:S04]  /*0530*/  FFMA R18, R23, R24, R18 ;  /* 0x0000001817127223 */ /* 0x000fc80000000012 */
[----:B------:R-:W-:-:S04]  /*0540*/  FFMA R9, R9, R10, R18 ;  /* 0x0000000a09097223 */ /* 0x000fc80000000012 */
[----:B------:R-:W-:-:S04]  /*0550*/  FFMA R12, R12, R11, R9 ;  /* 0x0000000b0c0c7223 */ /* 0x000fc80000000009 */
[----:B------:R-:W-:Y:S01]  /*0560*/  FFMA R15, R25, R26, R12 ;  /* 0x0000001a190f7223 */ /* 0x000fe2000000000c */
[----:B------:R-:W-:Y:S06]  /*0570*/  BRA.U UP1, `(.L_x_11) ;  /* 0xfffffffd011c7547 */ /* 0x000fec000b83ffff */
.L_x_10:
[----:B------:R-:W-:Y:S05]  /*0580*/  BRA.U !UP0, `(.L_x_9) ;  /* 0x0000000508307547 */ /* 0x000fea000b800000 */
[----:B------:R-:W-:Y:S02]  /*0590*/  UISETP.GE.U32.AND UP0, UPT, UR12, 0x8, UPT ;  /* 0x000000080c00788c */ /* 0x000fe4000bf06070 */
[----:B------:R-:W-:-:S04]  /*05a0*/  ULOP3.LUT UR5, UR16, 0x7, URZ, 0xc0, !UPT ;  /* 0x0000000710057892 */ /* 0x000fc8000f8ec0ff */
[----:B------:R-:W-:-:S03]  /*05b0*/  UISETP.NE.AND UP1, UPT, UR5, URZ, UPT ;  /* 0x000000ff0500728c */ /* 0x000fc6000bf25270 */
[----:B------:R-:W-:Y:S08]  /*05c0*/  BRA.U !UP0, `(.L_x_12) ;  /* 0x0000000108787547 */ /* 0x000ff0000b800000 */
[----:B------:R-:W1:Y:S01]  /*05d0*/  LDC.64 R2, c[0x0][0x380] ;  /* 0x0000e000ff027b82 */ /* 0x000e620000000a00 */
[----:B------:R-:W-:-:S07]  /*05e0*/  IADD3 R9, PT, PT, R7, R8, RZ ;  /* 0x0000000807097210 */ /* 0x000fce0007ffe0ff */
[----:B------:R-:W2:Y:S01]  /*05f0*/  LDC.64 R4, c[0x0][0x388] ;  /* 0x0000e200ff047b82 */ /* 0x000ea20000000a00 */
[----:B-1----:R-:W-:-:S05]  /*0600*/  IMAD.WIDE R2, R9, 0x4, R2 ;  /* 0x0000000409027825 */ /* 0x002fca00078e0202 */
[----:B0-----:R-:W3:Y:S01]  /*0610*/  LDG.E R10, desc[UR14][R2.64] ;  /* 0x0000000e020a7981 */ /* 0x001ee2000c1e1900 */
[----:B--2---:R-:W-:-:S03]  /*0620*/  IMAD.WIDE.U32 R4, R8, 0x4, R4 ;  /* 0x0000000408047825 */ /* 0x004fc600078e0004 */
[----:B------:R-:W2:Y:S04]  /*0630*/  LDG.E R13, desc[UR14][R2.64+0x4] ;  /* 0x0000040e020d7981 */ /* 0x000ea8000c1e1900 */
[----:B------:R-:W3:Y:S04]  /*0640*/  LDG.E R11, desc[UR14][R4.64] ;  /* 0x0000000e040b7981 */ /* 0x000ee8000c1e1900 */
[----:B------:R-:W2:Y:S04]  /*0650*/  LDG.E R12, desc[UR14][R4.64+0x4] ;  /* 0x0000040e040c7981 */ /* 0x000ea8000c1e1900 */
[----:B------:R-:W4:Y:S04]  /*0660*/  LDG.E R17, desc[UR14][R2.64+0x8] ;  /* 0x0000080e02117981 */ /* 0x000f28000c1e1900 */
        /* <DEDUP_REMOVED lines=11> */
[----:B------:R-:W-:Y:S01]  /*0720*/  IADD3 R8, PT, PT, R8, 0x8, RZ ;  /* 0x0000000808087810 */ /* 0x000fe20007ffe0ff */
[----:B---3--:R-:W-:-:S04]  /*0730*/  FFMA R10, R10, R11, R15 ;  /* 0x0000000b0a0a7223 */ /* 0x008fc8000000000f */
[----:B--2---:R-:W-:-:S04]  /*0740*/  FFMA R10, R13, R12, R10 ;  /* 0x0000000c0d0a7223 */ /* 0x004fc8000000000a */
[----:B----4-:R-:W-:-:S04]  /*0750*/  FFMA R10, R17, R14, R10 ;  /* 0x0000000e110a7223 */ /* 0x010fc8000000000a */
[----:B-----5:R-:W-:-:S04]  /*0760*/  FFMA R10, R19, R16, R10 ;  /* 0x00000010130a7223 */ /* 0x020fc8000000000a */
[----:B------:R-:W-:-:S04]  /*0770*/  FFMA R10, R21, R18, R10 ;  /* 0x00000012150a7223 */ /* 0x000fc8000000000a */
[----:B------:R-:W-:-:S04]  /*0780*/  FFMA R23, R23, R20, R10 ;  /* 0x0000001417177223 */ /* 0x000fc8000000000a */
[----:B------:R-:W-:-:S04]  /*0790*/  FFMA R6, R6, R9, R23 ;  /* 0x0000000906067223 */ /* 0x000fc80000000017 */
[----:B------:R-:W-:-:S07]  /*07a0*/  FFMA R15, R25, R22, R6 ;  /* 0x00000016190f7223 */ /* 0x000fce0000000006 */
.L_x_12:
        /* <DEDUP_REMOVED lines=17> */
[----:B------:R-:W5:Y:S01]  /*08c0*/  LDG.E R14, desc[UR14][R4.64+0xc] ;  /* 0x00000c0e040e7981 */ /* 0x000f62000c1e1900 */
[----:B------:R-:W-:Y:S01]  /*08d0*/  IADD3 R8, PT, PT, R8, 0x4, RZ ;  /* 0x0000000408087810 */ /* 0x000fe20007ffe0ff */
[----:B---3--:R-:W-:-:S04]  /*08e0*/  FFMA R6, R6, R9, R15 ;  /* 0x0000000906067223 */ /* 0x008fc8000000000f */
[----:B--2---:R-:W-:-:S04]  /*08f0*/  FFMA R6, R11, R10, R6 ;  /* 0x0000000a0b067223 */ /* 0x004fc80000000006 */
[----:B----4-:R-:W-:-:S04]  /*0900*/  FFMA R6, R13, R12, R6 ;  /* 0x0000000c0d067223 */ /* 0x010fc80000000006 */
[----:B-----5:R-:W-:-:S07]  /*0910*/  FFMA R15, R17, R14, R6 ;  /* 0x0000000e110f7223 */ /* 0x020fce0000000006 */
.L_x_13:
[----:B------:R-:W-:Y:S05]  /*0920*/  BRA.U !UP1, `(.L_x_9) ;  /* 0x0000000109487547 */ /* 0x000fea000b800000 */
[----:B------:R-:W1:Y:S01]  /*0930*/  LDC.64 R2, c[0x0][0x388] ;  /* 0x0000e200ff027b82 */ /* 0x000e620000000a00 */
[----:B------:R-:W-:Y:S01]  /*0940*/  IADD3 R7, PT, PT, R7, R8, RZ ;  /* 0x0000000807077210 */ /* 0x000fe20007ffe0ff */
[----:B------:R-:W-:-:S06]  /*0950*/  UIADD3 UR4, UPT, UPT, -UR4, URZ, URZ ;  /* 0x000000ff04047290 */ /* 0x000fcc000fffe1ff */
[----:B------:R-:W2:Y:S01]  /*0960*/  LDC.64 R10, c[0x0][0x380] ;  /* 0x0000e000ff0a7b82 */ /* 0x000ea20000000a00 */
[----:B-1----:R-:W-:-:S03]  /*0970*/  IMAD.WIDE.U32 R2, R8, 0x4, R2 ;  /* 0x0000000408027825 */ /* 0x002fc600078e0002 */
[----:B------:R-:W-:Y:S02]  /*0980*/  MOV R6, R2 ;  /* 0x0000000200067202 */ /* 0x000fe40000000f00 */
[----:B------:R-:W-:-:S07]  /*0990*/  MOV R5, R3 ;  /* 0x0000000300057202 */ /* 0x000fce0000000f00 */
.L_x_14:
[----:B--2---:R-:W-:Y:S01]  /*09a0*/  IMAD.WIDE R2, R7, 0x4, R10 ;  /* 0x0000000407027825 */ /* 0x004fe200078e020a */
[----:B------:R-:W-:-:S05]  /*09b0*/  MOV R4, R6 ;  /* 0x0000000600047202 */ /* 0x000fca0000000f00 */
[----:B0-----:R-:W2:Y:S04]  /*09c0*/  LDG.E R2, desc[UR14][R2.64] ;  /* 0x0000000e02027981 */ /* 0x001ea8000c1e1900 */
[----:B------:R0:W2:Y:S01]  /*09d0*/  LDG.E R4, desc[UR14][R4.64] ;  /* 0x0000000e04047981 */ /* 0x0000a2000c1e1900 */
[----:B------:R-:W-:Y:S01]  /*09e0*/  UIADD3 UR4, UPT, UPT, UR4, 0x1, URZ ;  /* 0x0000000104047890 */ /* 0x000fe2000fffe0ff */
[----:B------:R-:W-:Y:S02]  /*09f0*/  IADD3 R6, P0, PT, R6, 0x4, RZ ;  /* 0x0000000406067810 */ /* 0x000fe40007f1e0ff */
[----:B------:R-:W-:Y:S01]  /*0a00*/  IADD3 R7, PT, PT, R7, 0x1, RZ ;  /* 0x0000000107077810 */ /* 0x000fe20007ffe0ff */
[----:B------:R-:W-:Y:S01]  /*0a10*/  UISETP.NE.AND UP0, UPT, UR4, URZ, UPT ;  /* 0x000000ff0400728c */ /* 0x000fe2000bf05270 */
[----:B0-----:R-:W-:Y:S01]  /*0a20*/  IADD3.X R5, PT, PT, RZ, R5, RZ, P0, !PT ;  /* 0x00000005ff057210 */ /* 0x001fe200007fe4ff */
[----:B--2---:R-:W-:-:S07]  /*0a30*/  FFMA R15, R2, R4, R15 ;  /* 0x00000004020f7223 */ /* 0x004fce000000000f */
[----:B------:R-:W-:Y:S05]  /*0a40*/  BRA.U UP0, `(.L_x_14) ;  /* 0xfffffffd00d47547 */ /* 0x000fea000b83ffff */
.L_x_9:
[----:B------:R-:W1:Y:S02]  /*0a50*/  LDC.64 R2, c[0x0][0x390] ;  /* 0x0000e400ff027b82 */ /* 0x000e640000000a00 */
[----:B-1----:R-:W-:-:S05]  /*0a60*/  IMAD.WIDE R2, R0, 0x4, R2 ;  /* 0x0000000400027825 */ /* 0x002fca00078e0202 */
[----:B0-----:R-:W-:Y:S01]  /*0a70*/  STG.E desc[UR14][R2.64], R15 ;  /* 0x0000000f02007986 */ /* 0x001fe2000c10190e */
[----:B------:R-:W-:Y:S05]  /*0a80*/  EXIT ;  /* 0x000000000000794d */ /* 0x000fea0003800000 */
.L_x_15:
        /* <DEDUP_REMOVED lines=15> */
.L_x_20:


//--------------------- .nv.shared._Z10dotProductPKfS0_Pfi --------------------------
	.section	.nv.shared._Z10dotProductPKfS0_Pfi,"aw",@nobits
	.sectionflags	@""
	.align	4
.nv.shared._Z10dotProductPKfS0_Pfi:
	.zero		2048


//--------------------- .nv.shared.reserved.0     --------------------------
	.section	.nv.shared.reserved.0,"aw",@nobits
	.weak		__nv_reservedSMEM_offset_0_alias
	.size		__nv_reservedSMEM_offset_0_alias, 0, 64
	.other		__nv_reservedSMEM_offset_0_alias,@"STO_CUDA_RESERVED_SHARED STV_DEFAULT"
__nv_reservedSMEM_offset_0_alias:
	.zero		0
	.zero		64


//--------------------- .nv.constant0._Z10dotProductPKfS0_Pfi --------------------------
	.section	.nv.constant0._Z10dotProductPKfS0_Pfi,"a",@progbits
	.sectionflags	@""
	.align	4
.nv.constant0._Z10dotProductPKfS0_Pfi:
	.zero		924


//--------------------- .nv.constant0._Z8vecScalePffi --------------------------
	.section	.nv.constant0._Z8vecScalePffi,"a",@progbits
	.sectionflags	@""
	.align	4
.nv.constant0._Z8vecScalePffi:
	.zero		912


//--------------------- .nv.constant0._Z6vecSubPfPKffi --------------------------
	.section	.nv.constant0._Z6vecSubPfPKffi,"a",@progbits
	.sectionflags	@""
	.align	4
.nv.constant0._Z6vecSubPfPKffi:
	.zero		920


//--------------------- .nv.constant0._Z6vecAddPfPKffi --------------------------
	.section	.nv.constant0._Z6vecAddPfPKffi,"a",@progbits
	.sectionflags	@""
	.align	4
.nv.constant0._Z6vecAddPfPKffi:
	.zero		920


//--------------------- .nv.constant0._Z9matVecMulPKfS0_Pfi --------------------------
	.section	.nv.constant0._Z9matVecMulPKfS0_Pfi,"a",@progbits
	.sectionflags	@""
	.align	4
.nv.constant0._Z9matVecMulPKfS0_Pfi:
	.zero		924


//--------------------- SYMBOLS --------------------------

	.type		.nv.reservedSmem.offset0,@object
	.size		.nv.reservedSmem.offset0,0x4
	.type		.nv.reservedSmem.cap,@object
	.size		.nv.reservedSmem.cap,0x4
